//
// Generated by NVIDIA NVVM Compiler
//
// Compiler Build ID: CL-36424714
// Cuda compilation tools, release 13.0, V13.0.88
// Based on NVVM 20.0.0
//

.version 9.0
.target sm_100
.address_size 64

	// .globl	_Z6kernelP6__halfS0_S0_S0_
.global .align 1 .b8 _ZN34_INTERNAL_cec2db7a_4_k_cu_c52110e24cuda3std3__45__cpo5beginE[1];
.global .align 1 .b8 _ZN34_INTERNAL_cec2db7a_4_k_cu_c52110e24cuda3std3__45__cpo3endE[1];
.global .align 1 .b8 _ZN34_INTERNAL_cec2db7a_4_k_cu_c52110e24cuda3std3__45__cpo6cbeginE[1];
.global .align 1 .b8 _ZN34_INTERNAL_cec2db7a_4_k_cu_c52110e24cuda3std3__45__cpo4cendE[1];
.global .align 1 .b8 _ZN34_INTERNAL_cec2db7a_4_k_cu_c52110e24cuda3std3__45__cpo6rbeginE[1];
.global .align 1 .b8 _ZN34_INTERNAL_cec2db7a_4_k_cu_c52110e24cuda3std3__45__cpo4rendE[1];
.global .align 1 .b8 _ZN34_INTERNAL_cec2db7a_4_k_cu_c52110e24cuda3std3__45__cpo7crbeginE[1];
.global .align 1 .b8 _ZN34_INTERNAL_cec2db7a_4_k_cu_c52110e24cuda3std3__45__cpo5crendE[1];
.global .align 1 .b8 _ZN34_INTERNAL_cec2db7a_4_k_cu_c52110e24cuda3std3__436_GLOBAL__N__cec2db7a_4_k_cu_c52110e26ignoreE[1];
.global .align 1 .b8 _ZN34_INTERNAL_cec2db7a_4_k_cu_c52110e24cuda3std3__419piecewise_constructE[1];
.global .align 1 .b8 _ZN34_INTERNAL_cec2db7a_4_k_cu_c52110e24cuda3std3__48in_placeE[1];
.global .align 1 .b8 _ZN34_INTERNAL_cec2db7a_4_k_cu_c52110e24cuda3std3__420unreachable_sentinelE[1];
.global .align 1 .b8 _ZN34_INTERNAL_cec2db7a_4_k_cu_c52110e24cuda3std3__47nulloptE[1];
.global .align 1 .b8 _ZN34_INTERNAL_cec2db7a_4_k_cu_c52110e24cuda3std3__48unexpectE[1];
.global .align 1 .b8 _ZN34_INTERNAL_cec2db7a_4_k_cu_c52110e24cuda3std6ranges3__45__cpo4swapE[1];
.global .align 1 .b8 _ZN34_INTERNAL_cec2db7a_4_k_cu_c52110e24cuda3std6ranges3__45__cpo9iter_moveE[1];
.global .align 1 .b8 _ZN34_INTERNAL_cec2db7a_4_k_cu_c52110e24cuda3std6ranges3__45__cpo5beginE[1];
.global .align 1 .b8 _ZN34_INTERNAL_cec2db7a_4_k_cu_c52110e24cuda3std6ranges3__45__cpo3endE[1];
.global .align 1 .b8 _ZN34_INTERNAL_cec2db7a_4_k_cu_c52110e24cuda3std6ranges3__45__cpo6cbeginE[1];
.global .align 1 .b8 _ZN34_INTERNAL_cec2db7a_4_k_cu_c52110e24cuda3std6ranges3__45__cpo4cendE[1];
.global .align 1 .b8 _ZN34_INTERNAL_cec2db7a_4_k_cu_c52110e24cuda3std6ranges3__45__cpo7advanceE[1];
.global .align 1 .b8 _ZN34_INTERNAL_cec2db7a_4_k_cu_c52110e24cuda3std6ranges3__45__cpo9iter_swapE[1];
.global .align 1 .b8 _ZN34_INTERNAL_cec2db7a_4_k_cu_c52110e24cuda3std6ranges3__45__cpo4nextE[1];
.global .align 1 .b8 _ZN34_INTERNAL_cec2db7a_4_k_cu_c52110e24cuda3std6ranges3__45__cpo4prevE[1];
.global .align 1 .b8 _ZN34_INTERNAL_cec2db7a_4_k_cu_c52110e24cuda3std6ranges3__45__cpo4dataE[1];
.global .align 1 .b8 _ZN34_INTERNAL_cec2db7a_4_k_cu_c52110e24cuda3std6ranges3__45__cpo5cdataE[1];
.global .align 1 .b8 _ZN34_INTERNAL_cec2db7a_4_k_cu_c52110e24cuda3std6ranges3__45__cpo4sizeE[1];
.global .align 1 .b8 _ZN34_INTERNAL_cec2db7a_4_k_cu_c52110e24cuda3std6ranges3__45__cpo5ssizeE[1];
.global .align 1 .b8 _ZN34_INTERNAL_cec2db7a_4_k_cu_c52110e24cuda3std6ranges3__45__cpo8distanceE[1];
.global .align 1 .b8 _ZN34_INTERNAL_cec2db7a_4_k_cu_c52110e26thrust24THRUST_300001_SM_1000_NS8cuda_cub3parE[1];
.global .align 1 .b8 _ZN34_INTERNAL_cec2db7a_4_k_cu_c52110e26thrust24THRUST_300001_SM_1000_NS8cuda_cub10par_nosyncE[1];
.global .align 1 .b8 _ZN34_INTERNAL_cec2db7a_4_k_cu_c52110e26thrust24THRUST_300001_SM_1000_NS6system6detail10sequential3seqE[1];
.global .align 1 .b8 _ZN34_INTERNAL_cec2db7a_4_k_cu_c52110e26thrust24THRUST_300001_SM_1000_NS12placeholders2_1E[1];
.global .align 1 .b8 _ZN34_INTERNAL_cec2db7a_4_k_cu_c52110e26thrust24THRUST_300001_SM_1000_NS12placeholders2_2E[1];
.global .align 1 .b8 _ZN34_INTERNAL_cec2db7a_4_k_cu_c52110e26thrust24THRUST_300001_SM_1000_NS12placeholders2_3E[1];
.global .align 1 .b8 _ZN34_INTERNAL_cec2db7a_4_k_cu_c52110e26thrust24THRUST_300001_SM_1000_NS12placeholders2_4E[1];
.global .align 1 .b8 _ZN34_INTERNAL_cec2db7a_4_k_cu_c52110e26thrust24THRUST_300001_SM_1000_NS12placeholders2_5E[1];
.global .align 1 .b8 _ZN34_INTERNAL_cec2db7a_4_k_cu_c52110e26thrust24THRUST_300001_SM_1000_NS12placeholders2_6E[1];
.global .align 1 .b8 _ZN34_INTERNAL_cec2db7a_4_k_cu_c52110e26thrust24THRUST_300001_SM_1000_NS12placeholders2_7E[1];
.global .align 1 .b8 _ZN34_INTERNAL_cec2db7a_4_k_cu_c52110e26thrust24THRUST_300001_SM_1000_NS12placeholders2_8E[1];
.global .align 1 .b8 _ZN34_INTERNAL_cec2db7a_4_k_cu_c52110e26thrust24THRUST_300001_SM_1000_NS12placeholders2_9E[1];
.global .align 1 .b8 _ZN34_INTERNAL_cec2db7a_4_k_cu_c52110e26thrust24THRUST_300001_SM_1000_NS12placeholders3_10E[1];
.global .align 1 .b8 _ZN34_INTERNAL_cec2db7a_4_k_cu_c52110e26thrust24THRUST_300001_SM_1000_NS3seqE[1];

.visible .entry _Z6kernelP6__halfS0_S0_S0_(
	.param .u64 .ptr .align 1 _Z6kernelP6__halfS0_S0_S0__param_0,
	.param .u64 .ptr .align 1 _Z6kernelP6__halfS0_S0_S0__param_1,
	.param .u64 .ptr .align 1 _Z6kernelP6__halfS0_S0_S0__param_2,
	.param .u64 .ptr .align 1 _Z6kernelP6__halfS0_S0_S0__param_3
)
{
	.reg .b16 	%rs<12>;
	.reg .b32 	%r<5>;
	.reg .b64 	%rd<14>;

	ld.param.u64 	%rd1, [_Z6kernelP6__halfS0_S0_S0__param_0];
	ld.param.u64 	%rd2, [_Z6kernelP6__halfS0_S0_S0__param_1];
	ld.param.u64 	%rd3, [_Z6kernelP6__halfS0_S0_S0__param_2];
	ld.param.u64 	%rd4, [_Z6kernelP6__halfS0_S0_S0__param_3];
	cvta.to.global.u64 	%rd5, %rd4;
	cvta.to.global.u64 	%rd6, %rd3;
	cvta.to.global.u64 	%rd7, %rd2;
	cvta.to.global.u64 	%rd8, %rd1;
	mov.u32 	%r1, %ctaid.x;
	mov.u32 	%r2, %ntid.x;
	mov.u32 	%r3, %tid.x;
	mad.lo.s32 	%r4, %r1, %r2, %r3;
	mul.wide.u32 	%rd9, %r4, 2;
	add.s64 	%rd10, %rd8, %rd9;
	ld.global.u16 	%rs2, [%rd10];
	// begin inline asm
	cvt.rzi.s16.f16 %rs1, %rs2;
	// end inline asm
	add.s64 	%rd11, %rd7, %rd9;
	ld.global.u16 	%rs4, [%rd11];
	// begin inline asm
	cvt.rzi.s16.f16 %rs3, %rs4;
	// end inline asm
	add.s64 	%rd12, %rd6, %rd9;
	ld.global.u16 	%rs6, [%rd12];
	// begin inline asm
	cvt.rzi.s16.f16 %rs5, %rs6;
	// end inline asm
	// begin inline asm
	{fma.rn.oob.f16 %rs7, %rs1, %rs3, %rs5;}
	// end inline asm
	add.s64 	%rd13, %rd5, %rd9;
	st.global.u8 	[%rd13], %rs7;
	shr.u16 	%rs11, %rs7, 8;
	st.global.u8 	[%rd13+1], %rs11;
	ret;

}
	// .globl	_ZN3cub18CUB_300001_SM_10006detail11EmptyKernelIvEEvv
.visible .entry _ZN3cub18CUB_300001_SM_10006detail11EmptyKernelIvEEvv()
{


	ret;

}
	// .globl	_ZN3cub18CUB_300001_SM_10006detail8for_each13static_kernelINS2_12policy_hub_t12policy_500_tEmN6thrust24THRUST_300001_SM_1000_NS8cuda_cub20__uninitialized_fill7functorINS7_10device_ptrI6__halfEESC_EEEEvT0_T1_
.visible .entry _ZN3cub18CUB_300001_SM_10006detail8for_each13static_kernelINS2_12policy_hub_t12policy_500_tEmN6thrust24THRUST_300001_SM_1000_NS8cuda_cub20__uninitialized_fill7functorINS7_10device_ptrI6__halfEESC_EEEEvT0_T1_(
	.param .u64 _ZN3cub18CUB_300001_SM_10006detail8for_each13static_kernelINS2_12policy_hub_t12policy_500_tEmN6thrust24THRUST_300001_SM_1000_NS8cuda_cub20__uninitialized_fill7functorINS7_10device_ptrI6__halfEESC_EEEEvT0_T1__param_0,
	.param .align 8 .b8 _ZN3cub18CUB_300001_SM_10006detail8for_each13static_kernelINS2_12policy_hub_t12policy_500_tEmN6thrust24THRUST_300001_SM_1000_NS8cuda_cub20__uninitialized_fill7functorINS7_10device_ptrI6__halfEESC_EEEEvT0_T1__param_1[16]
)
.maxntid 256
{
	.reg .pred 	%p<4>;
	.reg .b16 	%rs<9>;
	.reg .b32 	%r<10>;
	.reg .b64 	%rd<16>;

	ld.param.u16 	%rs2, [_ZN3cub18CUB_300001_SM_10006detail8for_each13static_kernelINS2_12policy_hub_t12policy_500_tEmN6thrust24THRUST_300001_SM_1000_NS8cuda_cub20__uninitialized_fill7functorINS7_10device_ptrI6__halfEESC_EEEEvT0_T1__param_1+8];
	ld.param.u64 	%rd4, [_ZN3cub18CUB_300001_SM_10006detail8for_each13static_kernelINS2_12policy_hub_t12policy_500_tEmN6thrust24THRUST_300001_SM_1000_NS8cuda_cub20__uninitialized_fill7functorINS7_10device_ptrI6__halfEESC_EEEEvT0_T1__param_1];
	ld.param.u64 	%rd5, [_ZN3cub18CUB_300001_SM_10006detail8for_each13static_kernelINS2_12policy_hub_t12policy_500_tEmN6thrust24THRUST_300001_SM_1000_NS8cuda_cub20__uninitialized_fill7functorINS7_10device_ptrI6__halfEESC_EEEEvT0_T1__param_0];
	mov.u32 	%r7, %ctaid.x;
	mul.wide.u32 	%rd1, %r7, 512;
	sub.s64 	%rd2, %rd5, %rd1;
	setp.lt.u64 	%p1, %rd2, 512;
	@%p1 bra 	$L__BB2_2;
	mov.u32 	%r9, %tid.x;
	cvta.to.global.u64 	%rd11, %rd4;
	cvt.u64.u32 	%rd12, %r9;
	add.s64 	%rd13, %rd1, %rd12;
	shl.b64 	%rd14, %rd13, 1;
	add.s64 	%rd15, %rd11, %rd14;
	st.global.u16 	[%rd15], %rs2;
	st.global.u16 	[%rd15+512], %rs2;
	bra.uni 	$L__BB2_6;
$L__BB2_2:
	cvta.to.global.u64 	%rd6, %rd4;
	mov.u32 	%r1, %tid.x;
	cvt.u64.u32 	%rd7, %r1;
	setp.le.u64 	%p2, %rd2, %rd7;
	add.s64 	%rd8, %rd1, %rd7;
	shl.b64 	%rd9, %rd8, 1;
	add.s64 	%rd3, %rd6, %rd9;
	@%p2 bra 	$L__BB2_4;
	st.global.u16 	[%rd3], %rs2;
$L__BB2_4:
	add.s32 	%r8, %r1, 256;
	cvt.u64.u32 	%rd10, %r8;
	setp.le.u64 	%p3, %rd2, %rd10;
	@%p3 bra 	$L__BB2_6;
	st.global.u16 	[%rd3+512], %rs2;
$L__BB2_6:
	ret;

}


// ===== COMPILED SASS (sm_100) =====

	.target	sm_100

	.elftype	@"ET_EXEC"


//--------------------- .note.nv.tkinfo           --------------------------
	.section	.note.nv.tkinfo,"",@"SHT_NOTE"
	.sectionflags	@"SHF_NOTE_NV_TKINFO"
	.tkinfo
        /*0018*/ 	.word	0x00000002
        /*0030*/ 	.string	""
        /*0030*/ 	.string	"ptxas"
        /*0030*/ 	.string	"Cuda compilation tools, release 13.0, V13.0.88"
        /*0030*/ 	.string	"Build cuda_13.0.r13.0/compiler.36424714_0"
        /*0030*/ 	.string	"-arch sm_100 -m 64 "



//--------------------- .note.nv.cuinfo           --------------------------
	.section	.note.nv.cuinfo,"",@"SHT_NOTE"
	.sectionflags	@"SHF_NOTE_NV_CUINFO"
        /*0018*/ 	.short	0x0002
        /*001a*/ 	.short	0x0064
        /*001c*/ 	.short	0x0082
	.zero		2


//--------------------- .nv.info                  --------------------------
	.section	.nv.info,"",@"SHT_CUDA_INFO"
	.align	4


	//----- nvinfo : EIATTR_REGCOUNT
	.align		4
        /*0000*/ 	.byte	0x04, 0x2f
        /*0002*/ 	.short	(.L_44 - .L_43)
	.align		4
.L_43:
        /*0004*/ 	.word	index@(_Z6kernelP6__halfS0_S0_S0_)
        /*0008*/ 	.word	0x00000010


	//----- nvinfo : EIATTR_FRAME_SIZE
	.align		4
.L_44:
        /*000c*/ 	.byte	0x04, 0x11
        /*000e*/ 	.short	(.L_46 - .L_45)
	.align		4
.L_45:
        /*0010*/ 	.word	index@(_Z6kernelP6__halfS0_S0_S0_)
        /*0014*/ 	.word	0x00000000


	//----- nvinfo : EIATTR_REGCOUNT
	.align		4
.L_46:
        /*0018*/ 	.byte	0x04, 0x2f
        /*001a*/ 	.short	(.L_48 - .L_47)
	.align		4
.L_47:
        /*001c*/ 	.word	index@(_ZN3cub18CUB_300001_SM_10006detail11EmptyKernelIvEEvv)
        /*0020*/ 	.word	0x00000004


	//----- nvinfo : EIATTR_FRAME_SIZE
	.align		4
.L_48:
        /*0024*/ 	.byte	0x04, 0x11
        /*0026*/ 	.short	(.L_50 - .L_49)
	.align		4
.L_49:
        /*0028*/ 	.word	index@(_ZN3cub18CUB_300001_SM_10006detail11EmptyKernelIvEEvv)
        /*002c*/ 	.word	0x00000000


	//----- nvinfo : EIATTR_REGCOUNT
	.align		4
.L_50:
        /*0030*/ 	.byte	0x04, 0x2f
        /*0032*/ 	.short	(.L_52 - .L_51)
	.align		4
.L_51:
        /*0034*/ 	.word	index@(_ZN3cub18CUB_300001_SM_10006detail8for_each13static_kernelINS2_12policy_hub_t12policy_500_tEmN6thrust24THRUST_300001_SM_1000_NS8cuda_cub20__uninitialized_fill7functorINS7_10device_ptrI6__halfEESC_EEEEvT0_T1_)
        /*0038*/ 	.word	0x00000008


	//----- nvinfo : EIATTR_FRAME_SIZE
	.align		4
.L_52:
        /*003c*/ 	.byte	0x04, 0x11
        /*003e*/ 	.short	(.L_54 - .L_53)
	.align		4
.L_53:
        /*0040*/ 	.word	index@(_ZN3cub18CUB_300001_SM_10006detail8for_each13static_kernelINS2_12policy_hub_t12policy_500_tEmN6thrust24THRUST_300001_SM_1000_NS8cuda_cub20__uninitialized_fill7functorINS7_10device_ptrI6__halfEESC_EEEEvT0_T1_)
        /*0044*/ 	.word	0x00000000


	//----- nvinfo : EIATTR_MIN_STACK_SIZE
	.align		4
.L_54:
        /*0048*/ 	.byte	0x04, 0x12
        /*004a*/ 	.short	(.L_56 - .L_55)
	.align		4
.L_55:
        /*004c*/ 	.word	index@(_ZN3cub18CUB_300001_SM_10006detail8for_each13static_kernelINS2_12policy_hub_t12policy_500_tEmN6thrust24THRUST_300001_SM_1000_NS8cuda_cub20__uninitialized_fill7functorINS7_10device_ptrI6__halfEESC_EEEEvT0_T1_)
        /*0050*/ 	.word	0x00000000


	//----- nvinfo : EIATTR_MIN_STACK_SIZE
	.align		4
.L_56:
        /*0054*/ 	.byte	0x04, 0x12
        /*0056*/ 	.short	(.L_58 - .L_57)
	.align		4
.L_57:
        /*0058*/ 	.word	index@(_ZN3cub18CUB_300001_SM_10006detail11EmptyKernelIvEEvv)
        /*005c*/ 	.word	0x00000000


	//----- nvinfo : EIATTR_MIN_STACK_SIZE
	.align		4
.L_58:
        /*0060*/ 	.byte	0x04, 0x12
        /*0062*/ 	.short	(.L_60 - .L_59)
	.align		4
.L_59:
        /*0064*/ 	.word	index@(_Z6kernelP6__halfS0_S0_S0_)
        /*0068*/ 	.word	0x00000000
.L_60:


//--------------------- .nv.compat                --------------------------
	.section	.nv.compat,"",@"SHT_CUDA_COMPAT_INFO"
	.align	4
        /*0000*/ 	.byte	0x02, 0x09, 0x00, 0x00, 0x02, 0x02, 0x01, 0x00, 0x02, 0x05, 0x05, 0x00, 0x03, 0x07, 0x01, 0x01
        /*0010*/ 	.byte	0x02, 0x03, 0x00, 0x00, 0x02, 0x06, 0x01, 0x00, 0x04, 0x0b, 0x08, 0x00, 0x09, 0x00, 0x00, 0x00
        /*0020*/ 	.byte	0x00, 0x00, 0x00, 0x00


//--------------------- .nv.info._ZN3cub18CUB_300001_SM_10006detail8for_each13static_kernelINS2_12policy_hub_t12policy_500_tEmN6thrust24THRUST_300001_SM_1000_NS8cuda_cub20__uninitialized_fill7functorINS7_10device_ptrI6__halfEESC_EEEEvT0_T1_ --------------------------
	.section	.nv.info._ZN3cub18CUB_300001_SM_10006detail8for_each13static_kernelINS2_12policy_hub_t12policy_500_tEmN6thrust24THRUST_300001_SM_1000_NS8cuda_cub20__uninitialized_fill7functorINS7_10device_ptrI6__halfEESC_EEEEvT0_T1_,"",@"SHT_CUDA_INFO"
	.sectionflags	@""
	.align	4


	//----- nvinfo : EIATTR_CUDA_API_VERSION
	.align		4
        /*0000*/ 	.byte	0x04, 0x37
        /*0002*/ 	.short	(.L_62 - .L_61)
.L_61:
        /*0004*/ 	.word	0x00000082


	//----- nvinfo : EIATTR_KPARAM_INFO
	.align		4
.L_62:
        /*0008*/ 	.byte	0x04, 0x17
        /*000a*/ 	.short	(.L_64 - .L_63)
.L_63:
        /*000c*/ 	.word	0x00000000
        /*0010*/ 	.short	0x0001
        /*0012*/ 	.short	0x0008
        /*0014*/ 	.byte	0x00, 0xf0, 0x41, 0x00


	//----- nvinfo : EIATTR_KPARAM_INFO
	.align		4
.L_64:
        /*0018*/ 	.byte	0x04, 0x17
        /*001a*/ 	.short	(.L_66 - .L_65)
.L_65:
        /*001c*/ 	.word	0x00000000
        /*0020*/ 	.short	0x0000
        /*0022*/ 	.short	0x0000
        /*0024*/ 	.byte	0x00, 0xf0, 0x21, 0x00


	//----- nvinfo : EIATTR_SPARSE_MMA_MASK
	.align		4
.L_66:
        /*0028*/ 	.byte	0x03, 0x50
        /*002a*/ 	.short	0x0000


	//----- nvinfo : EIATTR_MAXREG_COUNT
	.align		4
        /*002c*/ 	.byte	0x03, 0x1b
        /*002e*/ 	.short	0x00ff


	//----- nvinfo : EIATTR_MERCURY_ISA_VERSION
	.align		4
        /*0030*/ 	.byte	0x03, 0x5f
        /*0032*/ 	.short	0x0101


	//----- nvinfo : EIATTR_VRC_CTA_INIT_COUNT
	.align		4
        /*0034*/ 	.byte	0x02, 0x4a
	.zero		1
	.zero		1


	//----- nvinfo : EIATTR_EXIT_INSTR_OFFSETS
	.align		4
        /*0038*/ 	.byte	0x04, 0x1c
        /*003a*/ 	.short	(.L_68 - .L_67)


	//   ....[0]....
.L_67:
        /*003c*/ 	.word	0x00000130


	//   ....[1]....
        /*0040*/ 	.word	0x00000230


	//   ....[2]....
        /*0044*/ 	.word	0x00000260


	//----- nvinfo : EIATTR_MAX_THREADS
	.align		4
.L_68:
        /*0048*/ 	.byte	0x04, 0x05
        /*004a*/ 	.short	(.L_70 - .L_69)
.L_69:
        /*004c*/ 	.word	0x00000100
        /*0050*/ 	.word	0x00000001
        /*0054*/ 	.word	0x00000001


	//----- nvinfo : EIATTR_CBANK_PARAM_SIZE
	.align		4
.L_70:
        /*0058*/ 	.byte	0x03, 0x19
        /*005a*/ 	.short	0x0018


	//----- nvinfo : EIATTR_PARAM_CBANK
	.align		4
        /*005c*/ 	.byte	0x04, 0x0a
        /*005e*/ 	.short	(.L_72 - .L_71)
	.align		4
.L_71:
        /*0060*/ 	.word	index@(.nv.constant0._ZN3cub18CUB_300001_SM_10006detail8for_each13static_kernelINS2_12policy_hub_t12policy_500_tEmN6thrust24THRUST_300001_SM_1000_NS8cuda_cub20__uninitialized_fill7functorINS7_10device_ptrI6__halfEESC_EEEEvT0_T1_)
        /*0064*/ 	.short	0x0380
        /*0066*/ 	.short	0x0018


	//----- nvinfo : EIATTR_SW_WAR
	.align		4
.L_72:
        /*0068*/ 	.byte	0x04, 0x36
        /*006a*/ 	.short	(.L_74 - .L_73)
.L_73:
        /*006c*/ 	.word	0x00000008
.L_74:


//--------------------- .nv.info._ZN3cub18CUB_300001_SM_10006detail11EmptyKernelIvEEvv --------------------------
	.section	.nv.info._ZN3cub18CUB_300001_SM_10006detail11EmptyKernelIvEEvv,"",@"SHT_CUDA_INFO"
	.sectionflags	@""
	.align	4


	//----- nvinfo : EIATTR_CUDA_API_VERSION
	.align		4
        /*0000*/ 	.byte	0x04, 0x37
        /*0002*/ 	.short	(.L_76 - .L_75)
.L_75:
        /*0004*/ 	.word	0x00000082


	//----- nvinfo : EIATTR_SPARSE_MMA_MASK
	.align		4
.L_76:
        /*0008*/ 	.byte	0x03, 0x50
        /*000a*/ 	.short	0x0000


	//----- nvinfo : EIATTR_MAXREG_COUNT
	.align		4
        /*000c*/ 	.byte	0x03, 0x1b
        /*000e*/ 	.short	0x00ff


	//----- nvinfo : EIATTR_MERCURY_ISA_VERSION
	.align		4
        /*0010*/ 	.byte	0x03, 0x5f
        /*0012*/ 	.short	0x0101


	//----- nvinfo : EIATTR_VRC_CTA_INIT_COUNT
	.align		4
        /*0014*/ 	.byte	0x02, 0x4a
	.zero		1
	.zero		1


	//----- nvinfo : EIATTR_EXIT_INSTR_OFFSETS
	.align		4
        /*0018*/ 	.byte	0x04, 0x1c
        /*001a*/ 	.short	(.L_78 - .L_77)


	//   ....[0]....
.L_77:
        /*001c*/ 	.word	0x00000010


	//----- nvinfo : EIATTR_SW_WAR
	.align		4
.L_78:
        /*0020*/ 	.byte	0x04, 0x36
        /*0022*/ 	.short	(.L_80 - .L_79)
.L_79:
        /*0024*/ 	.word	0x00000008
.L_80:


//--------------------- .nv.info._Z6kernelP6__halfS0_S0_S0_ --------------------------
	.section	.nv.info._Z6kernelP6__halfS0_S0_S0_,"",@"SHT_CUDA_INFO"
	.sectionflags	@""
	.align	4


	//----- nvinfo : EIATTR_CUDA_API_VERSION
	.align		4
        /*0000*/ 	.byte	0x04, 0x37
        /*0002*/ 	.short	(.L_82 - .L_81)
.L_81:
        /*0004*/ 	.word	0x00000082


	//----- nvinfo : EIATTR_KPARAM_INFO
	.align		4
.L_82:
        /*0008*/ 	.byte	0x04, 0x17
        /*000a*/ 	.short	(.L_84 - .L_83)
.L_83:
        /*000c*/ 	.word	0x00000000
        /*0010*/ 	.short	0x0003
        /*0012*/ 	.short	0x0018
        /*0014*/ 	.byte	0x00, 0xf5, 0x21, 0x00


	//----- nvinfo : EIATTR_KPARAM_INFO
	.align		4
.L_84:
        /*0018*/ 	.byte	0x04, 0x17
        /*001a*/ 	.short	(.L_86 - .L_85)
.L_85:
        /*001c*/ 	.word	0x00000000
        /*0020*/ 	.short	0x0002
        /*0022*/ 	.short	0x0010
        /*0024*/ 	.byte	0x00, 0xf5, 0x21, 0x00


	//----- nvinfo : EIATTR_KPARAM_INFO
	.align		4
.L_86:
        /*0028*/ 	.byte	0x04, 0x17
        /*002a*/ 	.short	(.L_88 - .L_87)
.L_87:
        /*002c*/ 	.word	0x00000000
        /*0030*/ 	.short	0x0001
        /*0032*/ 	.short	0x0008
        /*0034*/ 	.byte	0x00, 0xf5, 0x21, 0x00


	//----- nvinfo : EIATTR_KPARAM_INFO
	.align		4
.L_88:
        /*0038*/ 	.byte	0x04, 0x17
        /*003a*/ 	.short	(.L_90 - .L_89)
.L_89:
        /*003c*/ 	.word	0x00000000
        /*0040*/ 	.short	0x0000
        /*0042*/ 	.short	0x0000
        /*0044*/ 	.byte	0x00, 0xf5, 0x21, 0x00


	//----- nvinfo : EIATTR_SPARSE_MMA_MASK
	.align		4
.L_90:
        /*0048*/ 	.byte	0x03, 0x50
        /*004a*/ 	.short	0x0000


	//----- nvinfo : EIATTR_MAXREG_COUNT
	.align		4
        /*004c*/ 	.byte	0x03, 0x1b
        /*004e*/ 	.short	0x00ff


	//----- nvinfo : EIATTR_MERCURY_ISA_VERSION
	.align		4
        /*0050*/ 	.byte	0x03, 0x5f
        /*0052*/ 	.short	0x0101


	//----- nvinfo : EIATTR_VRC_CTA_INIT_COUNT
	.align		4
        /*0054*/ 	.byte	0x02, 0x4a
	.zero		1
	.zero		1


	//----- nvinfo : EIATTR_EXIT_INSTR_OFFSETS
	.align		4
        /*0058*/ 	.byte	0x04, 0x1c
        /*005a*/ 	.short	(.L_92 - .L_91)


	//   ....[0]....
.L_91:
        /*005c*/ 	.word	0x000001a0


	//----- nvinfo : EIATTR_CBANK_PARAM_SIZE
	.align		4
.L_92:
        /*0060*/ 	.byte	0x03, 0x19
        /*0062*/ 	.short	0x0020


	//----- nvinfo : EIATTR_PARAM_CBANK
	.align		4
        /*0064*/ 	.byte	0x04, 0x0a
        /*0066*/ 	.short	(.L_94 - .L_93)
	.align		4
.L_93:
        /*0068*/ 	.word	index@(.nv.constant0._Z6kernelP6__halfS0_S0_S0_)
        /*006c*/ 	.short	0x0380
        /*006e*/ 	.short	0x0020


	//----- nvinfo : EIATTR_SW_WAR
	.align		4
.L_94:
        /*0070*/ 	.byte	0x04, 0x36
        /*0072*/ 	.short	(.L_96 - .L_95)
.L_95:
        /*0074*/ 	.word	0x00000008
.L_96:


//--------------------- .nv.callgraph             --------------------------
	.section	.nv.callgraph,"",@"SHT_CUDA_CALLGRAPH"
	.align	4
	.sectionentsize	8
	.align		4
        /*0000*/ 	.word	0x00000000
	.align		4
        /*0004*/ 	.word	0xffffffff
	.align		4
        /*0008*/ 	.word	0x00000000
	.align		4
        /*000c*/ 	.word	0xfffffffe
	.align		4
        /*0010*/ 	.word	0x00000000
	.align		4
        /*0014*/ 	.word	0xfffffffd
	.align		4
        /*0018*/ 	.word	0x00000000
	.align		4
        /*001c*/ 	.word	0xfffffffc


//--------------------- .nv.constant4             --------------------------
	.section	.nv.constant4,"a",@progbits
	.align	8
	.align		8
.nv.constant4:
        /*0000*/ 	.dword	_ZN34_INTERNAL_cec2db7a_4_k_cu_c52110e24cuda3std3__45__cpo5beginE
	.align		8
        /*0008*/ 	.dword	_ZN34_INTERNAL_cec2db7a_4_k_cu_c52110e24cuda3std3__45__cpo3endE
	.align		8
        /*0010*/ 	.dword	_ZN34_INTERNAL_cec2db7a_4_k_cu_c52110e24cuda3std3__45__cpo6cbeginE
	.align		8
        /*0018*/ 	.dword	_ZN34_INTERNAL_cec2db7a_4_k_cu_c52110e24cuda3std3__45__cpo4cendE
	.align		8
        /*0020*/ 	.dword	_ZN34_INTERNAL_cec2db7a_4_k_cu_c52110e24cuda3std3__45__cpo6rbeginE
	.align		8
        /*0028*/ 	.dword	_ZN34_INTERNAL_cec2db7a_4_k_cu_c52110e24cuda3std3__45__cpo4rendE
	.align		8
        /*0030*/ 	.dword	_ZN34_INTERNAL_cec2db7a_4_k_cu_c52110e24cuda3std3__45__cpo7crbeginE
	.align		8
        /*0038*/ 	.dword	_ZN34_INTERNAL_cec2db7a_4_k_cu_c52110e24cuda3std3__45__cpo5crendE
	.align		8
        /*0040*/ 	.dword	_ZN34_INTERNAL_cec2db7a_4_k_cu_c52110e24cuda3std3__436_GLOBAL__N__cec2db7a_4_k_cu_c52110e26ignoreE
	.align		8
        /*0048*/ 	.dword	_ZN34_INTERNAL_cec2db7a_4_k_cu_c52110e24cuda3std3__419piecewise_constructE
	.align		8
        /*0050*/ 	.dword	_ZN34_INTERNAL_cec2db7a_4_k_cu_c52110e24cuda3std3__48in_placeE
	.align		8
        /*0058*/ 	.dword	_ZN34_INTERNAL_cec2db7a_4_k_cu_c52110e24cuda3std3__420unreachable_sentinelE
	.align		8
        /*0060*/ 	.dword	_ZN34_INTERNAL_cec2db7a_4_k_cu_c52110e24cuda3std3__47nulloptE
	.align		8
        /*0068*/ 	.dword	_ZN34_INTERNAL_cec2db7a_4_k_cu_c52110e24cuda3std3__48unexpectE
	.align		8
        /*0070*/ 	.dword	_ZN34_INTERNAL_cec2db7a_4_k_cu_c52110e24cuda3std6ranges3__45__cpo4swapE
	.align		8
        /*0078*/ 	.dword	_ZN34_INTERNAL_cec2db7a_4_k_cu_c52110e24cuda3std6ranges3__45__cpo9iter_moveE
	.align		8
        /*0080*/ 	.dword	_ZN34_INTERNAL_cec2db7a_4_k_cu_c52110e24cuda3std6ranges3__45__cpo5beginE
	.align		8
        /*0088*/ 	.dword	_ZN34_INTERNAL_cec2db7a_4_k_cu_c52110e24cuda3std6ranges3__45__cpo3endE
	.align		8
        /*0090*/ 	.dword	_ZN34_INTERNAL_cec2db7a_4_k_cu_c52110e24cuda3std6ranges3__45__cpo6cbeginE
	.align		8
        /*0098*/ 	.dword	_ZN34_INTERNAL_cec2db7a_4_k_cu_c52110e24cuda3std6ranges3__45__cpo4cendE
	.align		8
        /*00a0*/ 	.dword	_ZN34_INTERNAL_cec2db7a_4_k_cu_c52110e24cuda3std6ranges3__45__cpo7advanceE
	.align		8
        /*00a8*/ 	.dword	_ZN34_INTERNAL_cec2db7a_4_k_cu_c52110e24cuda3std6ranges3__45__cpo9iter_swapE
	.align		8
        /*00b0*/ 	.dword	_ZN34_INTERNAL_cec2db7a_4_k_cu_c52110e24cuda3std6ranges3__45__cpo4nextE
	.align		8
        /*00b8*/ 	.dword	_ZN34_INTERNAL_cec2db7a_4_k_cu_c52110e24cuda3std6ranges3__45__cpo4prevE
	.align		8
        /*00c0*/ 	.dword	_ZN34_INTERNAL_cec2db7a_4_k_cu_c52110e24cuda3std6ranges3__45__cpo4dataE
	.align		8
        /*00c8*/ 	.dword	_ZN34_INTERNAL_cec2db7a_4_k_cu_c52110e24cuda3std6ranges3__45__cpo5cdataE
	.align		8
        /*00d0*/ 	.dword	_ZN34_INTERNAL_cec2db7a_4_k_cu_c52110e24cuda3std6ranges3__45__cpo4sizeE
	.align		8
        /*00d8*/ 	.dword	_ZN34_INTERNAL_cec2db7a_4_k_cu_c52110e24cuda3std6ranges3__45__cpo5ssizeE
	.align		8
        /*00e0*/ 	.dword	_ZN34_INTERNAL_cec2db7a_4_k_cu_c52110e24cuda3std6ranges3__45__cpo8distanceE
	.align		8
        /*00e8*/ 	.dword	_ZN34_INTERNAL_cec2db7a_4_k_cu_c52110e26thrust24THRUST_300001_SM_1000_NS8cuda_cub3parE
	.align		8
        /*00f0*/ 	.dword	_ZN34_INTERNAL_cec2db7a_4_k_cu_c52110e26thrust24THRUST_300001_SM_1000_NS8cuda_cub10par_nosyncE
	.align		8
        /*00f8*/ 	.dword	_ZN34_INTERNAL_cec2db7a_4_k_cu_c52110e26thrust24THRUST_300001_SM_1000_NS6system6detail10sequential3seqE
	.align		8
        /*0100*/ 	.dword	_ZN34_INTERNAL_cec2db7a_4_k_cu_c52110e26thrust24THRUST_300001_SM_1000_NS12placeholders2_1E
	.align		8
        /*0108*/ 	.dword	_ZN34_INTERNAL_cec2db7a_4_k_cu_c52110e26thrust24THRUST_300001_SM_1000_NS12placeholders2_2E
	.align		8
        /*0110*/ 	.dword	_ZN34_INTERNAL_cec2db7a_4_k_cu_c52110e26thrust24THRUST_300001_SM_1000_NS12placeholders2_3E
	.align		8
        /*0118*/ 	.dword	_ZN34_INTERNAL_cec2db7a_4_k_cu_c52110e26thrust24THRUST_300001_SM_1000_NS12placeholders2_4E
	.align		8
        /*0120*/ 	.dword	_ZN34_INTERNAL_cec2db7a_4_k_cu_c52110e26thrust24THRUST_300001_SM_1000_NS12placeholders2_5E
	.align		8
        /*0128*/ 	.dword	_ZN34_INTERNAL_cec2db7a_4_k_cu_c52110e26thrust24THRUST_300001_SM_1000_NS12placeholders2_6E
	.align		8
        /*0130*/ 	.dword	_ZN34_INTERNAL_cec2db7a_4_k_cu_c52110e26thrust24THRUST_300001_SM_1000_NS12placeholders2_7E
	.align		8
        /*0138*/ 	.dword	_ZN34_INTERNAL_cec2db7a_4_k_cu_c52110e26thrust24THRUST_300001_SM_1000_NS12placeholders2_8E
	.align		8
        /*0140*/ 	.dword	_ZN34_INTERNAL_cec2db7a_4_k_cu_c52110e26thrust24THRUST_300001_SM_1000_NS12placeholders2_9E
	.align		8
        /*0148*/ 	.dword	_ZN34_INTERNAL_cec2db7a_4_k_cu_c52110e26thrust24THRUST_300001_SM_1000_NS12placeholders3_10E
	.align		8
        /*0150*/ 	.dword	_ZN34_INTERNAL_cec2db7a_4_k_cu_c52110e26thrust24THRUST_300001_SM_1000_NS3seqE


//--------------------- .text._ZN3cub18CUB_300001_SM_10006detail8for_each13static_kernelINS2_12policy_hub_t12policy_500_tEmN6thrust24THRUST_300001_SM_1000_NS8cuda_cub20__uninitialized_fill7functorINS7_10device_ptrI6__halfEESC_EEEEvT0_T1_ --------------------------
	.section	.text._ZN3cub18CUB_300001_SM_10006detail8for_each13static_kernelINS2_12policy_hub_t12policy_500_tEmN6thrust24THRUST_300001_SM_1000_NS8cuda_cub20__uninitialized_fill7functorINS7_10device_ptrI6__halfEESC_EEEEvT0_T1_,"ax",@progbits
	.align	128
        .global         _ZN3cub18CUB_300001_SM_10006detail8for_each13static_kernelINS2_12policy_hub_t12policy_500_tEmN6thrust24THRUST_300001_SM_1000_NS8cuda_cub20__uninitialized_fill7functorINS7_10device_ptrI6__halfEESC_EEEEvT0_T1_
        .type           _ZN3cub18CUB_300001_SM_10006detail8for_each13static_kernelINS2_12policy_hub_t12policy_500_tEmN6thrust24THRUST_300001_SM_1000_NS8cuda_cub20__uninitialized_fill7functorINS7_10device_ptrI6__halfEESC_EEEEvT0_T1_,@function
        .size           _ZN3cub18CUB_300001_SM_10006detail8for_each13static_kernelINS2_12policy_hub_t12policy_500_tEmN6thrust24THRUST_300001_SM_1000_NS8cuda_cub20__uninitialized_fill7functorINS7_10device_ptrI6__halfEESC_EEEEvT0_T1_,(.L_x_4 - _ZN3cub18CUB_300001_SM_10006detail8for_each13static_kernelINS2_12policy_hub_t12policy_500_tEmN6thrust24THRUST_300001_SM_1000_NS8cuda_cub20__uninitialized_fill7functorINS7_10device_ptrI6__halfEESC_EEEEvT0_T1_)
        .other          _ZN3cub18CUB_300001_SM_10006detail8for_each13static_kernelINS2_12policy_hub_t12policy_500_tEmN6thrust24THRUST_300001_SM_1000_NS8cuda_cub20__uninitialized_fill7functorINS7_10device_ptrI6__halfEESC_EEEEvT0_T1_,@"STO_CUDA_ENTRY STV_DEFAULT"
_ZN3cub18CUB_300001_SM_10006detail8for_each13static_kernelINS2_12policy_hub_t12policy_500_tEmN6thrust24THRUST_300001_SM_1000_NS8cuda_cub20__uninitialized_fill7functorINS7_10device_ptrI6__halfEESC_EEEEvT0_T1_:
.text._ZN3cub18CUB_300001_SM_10006detail8for_each13static_kernelINS2_12policy_hub_t12policy_500_tEmN6thrust24THRUST_300001_SM_1000_NS8cuda_cub20__uninitialized_fill7functorINS7_10device_ptrI6__halfEESC_EEEEvT0_T1_:
[----:B------:R-:W-:Y:S08]  /*0000*/  LDC R1, c[0x0][0x37c] ;  /* 0x0000df00ff017b82 */ /* 0x000ff00000000800 */
[----:B------:R-:W0:Y:S01]  /*0010*/  S2UR UR4, SR_CTAID.X ;  /* 0x00000000000479c3 */ /* 0x000e220000002500 */
[----:B------:R-:W1:Y:S01]  /*0020*/  LDCU.64 UR6, c[0x0][0x380] ;  /* 0x00007000ff0677ac */ /* 0x000e620008000a00 */
[----:B------:R-:W2:Y:S01]  /*0030*/  LDCU.64 UR8, c[0x0][0x358] ;  /* 0x00006b00ff0877ac */ /* 0x000ea20008000a00 */
[----:B0-----:R-:W-:-:S04]  /*0040*/  UIMAD.WIDE.U32 UR4, UR4, 0x200, URZ ;  /* 0x00000200040478a5 */ /* 0x001fc8000f8e00ff */
[----:B-1----:R-:W-:-:S04]  /*0050*/  UIADD3 UR6, UP0, UPT, -UR4, UR6, URZ ;  /* 0x0000000604067290 */ /* 0x002fc8000ff1e1ff */
[----:B------:R-:W-:Y:S02]  /*0060*/  UIADD3.X UR7, UPT, UPT, ~UR5, UR7, URZ, UP0, !UPT ;  /* 0x0000000705077290 */ /* 0x000fe400087fe5ff */
[----:B------:R-:W-:-:S04]  /*0070*/  UISETP.GE.U32.AND UP0, UPT, UR6, 0x200, UPT ;  /* 0x000002000600788c */ /* 0x000fc8000bf06070 */
[----:B------:R-:W-:-:S09]  /*0080*/  UISETP.GE.U32.AND.EX UP0, UPT, UR7, URZ, UPT, UP0 ;  /* 0x000000ff0700728c */ /* 0x000fd2000bf06100 */
[----:B--2---:R-:W-:Y:S05]  /*0090*/  BRA.U !UP0, `(.L_x_0) ;  /* 0x0000000108287547 */ /* 0x004fea000b800000 */
[----:B------:R-:W0:Y:S01]  /*00a0*/  S2R R0, SR_TID.X ;  /* 0x0000000000007919 */ /* 0x000e220000002100 */
[----:B------:R-:W1:Y:S01]  /*00b0*/  LDCU.64 UR6, c[0x0][0x388] ;  /* 0x00007100ff0677ac */ /* 0x000e620008000a00 */
[----:B------:R-:W2:Y:S01]  /*00c0*/  LDC.U16 R5, c[0x0][0x390] ;  /* 0x0000e400ff057b82 */ /* 0x000ea20000000400 */
[----:B0-----:R-:W-:-:S05]  /*00d0*/  IADD3 R0, P0, PT, R0, UR4, RZ ;  /* 0x0000000400007c10 */ /* 0x001fca000ff1e0ff */
[----:B------:R-:W-:Y:S01]  /*00e0*/  IMAD.X R3, RZ, RZ, UR5, P0 ;  /* 0x00000005ff037e24 */ /* 0x000fe200080e06ff */
[----:B-1----:R-:W-:-:S04]  /*00f0*/  LEA R2, P0, R0, UR6, 0x1 ;  /* 0x0000000600027c11 */ /* 0x002fc8000f8008ff */
[----:B------:R-:W-:-:S05]  /*0100*/  LEA.HI.X R3, R0, UR7, R3, 0x1, P0 ;  /* 0x0000000700037c11 */ /* 0x000fca00080f0c03 */
[----:B--2---:R-:W-:Y:S04]  /*0110*/  STG.E.U16 desc[UR8][R2.64], R5 ;  /* 0x0000000502007986 */ /* 0x004fe8000c101508 */
[----:B------:R-:W-:Y:S01]  /*0120*/  STG.E.U16 desc[UR8][R2.64+0x200], R5 ;  /* 0x0002000502007986 */ /* 0x000fe2000c101508 */
[----:B------:R-:W-:Y:S05]  /*0130*/  EXIT ;  /* 0x000000000000794d */ /* 0x000fea0003800000 */
.L_x_0:
[----:B------:R-:W0:Y:S01]  /*0140*/  S2R R0, SR_TID.X ;  /* 0x0000000000007919 */ /* 0x000e220000002100 */
[----:B------:R-:W-:Y:S01]  /*0150*/  IMAD.U32 R2, RZ, RZ, UR7 ;  /* 0x00000007ff027e24 */ /* 0x000fe2000f8e00ff */
[----:B------:R-:W1:Y:S01]  /*0160*/  LDCU.64 UR10, c[0x0][0x388] ;  /* 0x00007100ff0a77ac */ /* 0x000e620008000a00 */
[----:B------:R-:W-:Y:S01]  /*0170*/  IMAD.U32 R4, RZ, RZ, UR7 ;  /* 0x00000007ff047e24 */ /* 0x000fe2000f8e00ff */
[----:B0-----:R-:W-:-:S04]  /*0180*/  ISETP.LT.U32.AND P0, PT, R0, UR6, PT ;  /* 0x0000000600007c0c */ /* 0x001fc8000bf01070 */
[----:B------:R-:W-:Y:S01]  /*0190*/  ISETP.GT.U32.AND.EX P0, PT, R2, RZ, PT, P0 ;  /* 0x000000ff0200720c */ /* 0x000fe20003f04100 */
[C---:B------:R-:W-:Y:S01]  /*01a0*/  VIADD R2, R0.reuse, 0x100 ;  /* 0x0000010000027836 */ /* 0x040fe20000000000 */
[----:B------:R-:W-:-:S04]  /*01b0*/  IADD3 R0, P2, PT, R0, UR4, RZ ;  /* 0x0000000400007c10 */ /* 0x000fc8000ff5e0ff */
[----:B------:R-:W-:Y:S01]  /*01c0*/  ISETP.LT.U32.AND P1, PT, R2, UR6, PT ;  /* 0x0000000602007c0c */ /* 0x000fe2000bf21070 */
[----:B------:R-:W-:Y:S01]  /*01d0*/  IMAD.X R3, RZ, RZ, UR5, P2 ;  /* 0x00000005ff037e24 */ /* 0x000fe200090e06ff */
[----:B-1----:R-:W-:Y:S02]  /*01e0*/  LEA R2, P2, R0, UR10, 0x1 ;  /* 0x0000000a00027c11 */ /* 0x002fe4000f8408ff */
[----:B------:R-:W-:Y:S02]  /*01f0*/  ISETP.GT.U32.AND.EX P1, PT, R4, RZ, PT, P1 ;  /* 0x000000ff0400720c */ /* 0x000fe40003f24110 */
[----:B------:R-:W-:Y:S01]  /*0200*/  LEA.HI.X R3, R0, UR11, R3, 0x1, P2 ;  /* 0x0000000b00037c11 */ /* 0x000fe200090f0c03 */
[----:B------:R-:W0:Y:S04]  /*0210*/  @P0 LDC.U16 R5, c[0x0][0x390] ;  /* 0x0000e400ff050b82 */ /* 0x000e280000000400 */
[----:B0-----:R0:W-:Y:S06]  /*0220*/  @P0 STG.E.U16 desc[UR8][R2.64], R5 ;  /* 0x0000000502000986 */ /* 0x0011ec000c101508 */
[----:B------:R-:W-:Y:S05]  /*0230*/  @!P1 EXIT ;  /* 0x000000000000994d */ /* 0x000fea0003800000 */
[----:B0-----:R-:W0:Y:S02]  /*0240*/  LDC.U16 R5, c[0x0][0x390] ;  /* 0x0000e400ff057b82 */ /* 0x001e240000000400 */
[----:B0-----:R-:W-:Y:S01]  /*0250*/  STG.E.U16 desc[UR8][R2.64+0x200], R5 ;  /* 0x0002000502007986 */ /* 0x001fe2000c101508 */
[----:B------:R-:W-:Y:S05]  /*0260*/  EXIT ;  /* 0x000000000000794d */ /* 0x000fea0003800000 */
.L_x_1:
[----:B------:R-:W-:-:S00]  /*0270*/  BRA `(.L_x_1) ;  /* 0xfffffffc00fc7947 */ /* 0x000fc0000383ffff */
[----:B------:R-:W-:-:S00]  /*0280*/  NOP ;  /* 0x0000000000007918 */ /* 0x000fc00000000000 */
[----:B------:R-:W-:-:S00]  /*0290*/  NOP ;  /* 0x0000000000007918 */ /* 0x000fc00000000000 */
[----:B------:R-:W-:-:S00]  /*02a0*/  NOP ;  /* 0x0000000000007918 */ /* 0x000fc00000000000 */
[----:B------:R-:W-:-:S00]  /*02b0*/  NOP ;  /* 0x0000000000007918 */ /* 0x000fc00000000000 */
[----:B------:R-:W-:-:S00]  /*02c0*/  NOP ;  /* 0x0000000000007918 */ /* 0x000fc00000000000 */
[----:B------:R-:W-:-:S00]  /*02d0*/  NOP ;  /* 0x0000000000007918 */ /* 0x000fc00000000000 */
[----:B------:R-:W-:-:S00]  /*02e0*/  NOP ;  /* 0x0000000000007918 */ /* 0x000fc00000000000 */
[----:B------:R-:W-:-:S00]  /*02f0*/  NOP ;  /* 0x0000000000007918 */ /* 0x000fc00000000000 */
.L_x_4:


//--------------------- .text._ZN3cub18CUB_300001_SM_10006detail11EmptyKernelIvEEvv --------------------------
	.section	.text._ZN3cub18CUB_300001_SM_10006detail11EmptyKernelIvEEvv,"ax",@progbits
	.align	128
        .global         _ZN3cub18CUB_300001_SM_10006detail11EmptyKernelIvEEvv
        .type           _ZN3cub18CUB_300001_SM_10006detail11EmptyKernelIvEEvv,@function
        .size           _ZN3cub18CUB_300001_SM_10006detail11EmptyKernelIvEEvv,(.L_x_5 - _ZN3cub18CUB_300001_SM_10006detail11EmptyKernelIvEEvv)
        .other          _ZN3cub18CUB_300001_SM_10006detail11EmptyKernelIvEEvv,@"STO_CUDA_ENTRY STV_DEFAULT"
_ZN3cub18CUB_300001_SM_10006detail11EmptyKernelIvEEvv:
.text._ZN3cub18CUB_300001_SM_10006detail11EmptyKernelIvEEvv:
[----:B------:R-:W-:Y:S01]  /*0000*/  LDC R1, c[0x0][0x37c] ;  /* 0x0000df00ff017b82 */ /* 0x000fe20000000800 */
[----:B------:R-:W-:Y:S05]  /*0010*/  EXIT ;  /* 0x000000000000794d */ /* 0x000fea0003800000 */
.L_x_2:
        /* <DEDUP_REMOVED lines=14> */
.L_x_5:


//--------------------- .text._Z6kernelP6__halfS0_S0_S0_ --------------------------
	.section	.text._Z6kernelP6__halfS0_S0_S0_,"ax",@progbits
	.align	128
        .global         _Z6kernelP6__halfS0_S0_S0_
        .type           _Z6kernelP6__halfS0_S0_S0_,@function
        .size           _Z6kernelP6__halfS0_S0_S0_,(.L_x_6 - _Z6kernelP6__halfS0_S0_S0_)
        .other          _Z6kernelP6__halfS0_S0_S0_,@"STO_CUDA_ENTRY STV_DEFAULT"
_Z6kernelP6__halfS0_S0_S0_:
.text._Z6kernelP6__halfS0_S0_S0_:
[----:B------:R-:W-:Y:S01]  /*0000*/  LDC R1, c[0x0][0x37c] ;  /* 0x0000df00ff017b82 */ /* 0x000fe20000000800 */
[----:B------:R-:W0:Y:S07]  /*0010*/  S2R R0, SR_TID.X ;  /* 0x0000000000007919 */ /* 0x000e2e0000002100 */
[----:B------:R-:W0:Y:S01]  /*0020*/  S2UR UR6, SR_CTAID.X ;  /* 0x00000000000679c3 */ /* 0x000e220000002500 */
[----:B------:R-:W1:Y:S07]  /*0030*/  LDCU.64 UR4, c[0x0][0x358] ;  /* 0x00006b00ff0477ac */ /* 0x000e6e0008000a00 */
[----:B------:R-:W0:Y:S08]  /*0040*/  LDC R11, c[0x0][0x360] ;  /* 0x0000d800ff0b7b82 */ /* 0x000e300000000800 */
[----:B------:R-:W2:Y:S08]  /*0050*/  LDC.64 R4, c[0x0][0x388] ;  /* 0x0000e200ff047b82 */ /* 0x000eb00000000a00 */
[----:B------:R-:W3:Y:S08]  /*0060*/  LDC.64 R6, c[0x0][0x390] ;  /* 0x0000e400ff067b82 */ /* 0x000ef00000000a00 */
[----:B------:R-:W4:Y:S01]  /*0070*/  LDC.64 R2, c[0x0][0x380] ;  /* 0x0000e000ff027b82 */ /* 0x000f220000000a00 */
[----:B0-----:R-:W-:-:S04]  /*0080*/  IMAD R11, R11, UR6, R0 ;  /* 0x000000060b0b7c24 */ /* 0x001fc8000f8e0200 */
[----:B--2---:R-:W-:-:S03]  /*0090*/  IMAD.WIDE.U32 R4, R11, 0x2, R4 ;  /* 0x000000020b047825 */ /* 0x004fc600078e0004 */
[----:B------:R-:W0:Y:S03]  /*00a0*/  LDC.64 R8, c[0x0][0x398] ;  /* 0x0000e600ff087b82 */ /* 0x000e260000000a00 */
[----:B-1----:R-:W2:Y:S01]  /*00b0*/  LDG.E.U16 R4, desc[UR4][R4.64] ;  /* 0x0000000404047981 */ /* 0x002ea2000c1e1500 */
[----:B---3--:R-:W-:-:S06]  /*00c0*/  IMAD.WIDE.U32 R6, R11, 0x2, R6 ;  /* 0x000000020b067825 */ /* 0x008fcc00078e0006 */
[----:B------:R-:W3:Y:S01]  /*00d0*/  LDG.E.U16 R6, desc[UR4][R6.64] ;  /* 0x0000000406067981 */ /* 0x000ee2000c1e1500 */
[----:B----4-:R-:W-:-:S05]  /*00e0*/  IMAD.WIDE.U32 R2, R11, 0x2, R2 ;  /* 0x000000020b027825 */ /* 0x010fca00078e0002 */
[----:B------:R0:W4:Y:S02]  /*00f0*/  LDG.E.U16 R0, desc[UR4][R2.64] ;  /* 0x0000000402007981 */ /* 0x000124000c1e1500 */
[----:B0-----:R-:W-:Y:S01]  /*0100*/  IMAD.WIDE.U32 R2, R11, 0x2, R8 ;  /* 0x000000020b027825 */ /* 0x001fe200078e0008 */
[----:B--2---:R-:W-:Y:S08]  /*0110*/  F2I.S16.F16.TRUNC.NTZ R13, R4 ;  /* 0x00000004000d7305 */ /* 0x004ff0000010e900 */
[----:B---3--:R-:W-:Y:S08]  /*0120*/  F2I.S16.F16.TRUNC.NTZ R10, R6 ;  /* 0x00000006000a7305 */ /* 0x008ff0000010e900 */
[----:B----4-:R-:W0:Y:S02]  /*0130*/  F2I.S16.F16.TRUNC.NTZ R0, R0 ;  /* 0x0000000000007305 */ /* 0x010e24000010e900 */
[----:B0-----:R-:W-:-:S06]  /*0140*/  HFMA2.OOB R10, R0.H0_H0, R13.H0_H0, R10.H0_H0 ;  /* 0x2000000d000a7231 */ /* 0x001fcc000005180a */
[----:B------:R-:W0:Y:S01]  /*0150*/  F2I.U8.F16.TRUNC.NTZ R13, R10 ;  /* 0x0000000a000d7305 */ /* 0x000e22000010e000 */
[----:B------:R-:W-:-:S04]  /*0160*/  LOP3.LUT R12, R10, 0xffff, RZ, 0xc0, !PT ;  /* 0x0000ffff0a0c7812 */ /* 0x000fc800078ec0ff */
[----:B------:R-:W-:-:S05]  /*0170*/  SHF.R.U32.HI R5, RZ, 0x8, R12 ;  /* 0x00000008ff057819 */ /* 0x000fca000001160c */
[----:B------:R-:W-:Y:S04]  /*0180*/  STG.E.U8 desc[UR4][R2.64+0x1], R5 ;  /* 0x0000010502007986 */ /* 0x000fe8000c101104 */
[----:B0-----:R-:W-:Y:S01]  /*0190*/  STG.E.U8 desc[UR4][R2.64], R13 ;  /* 0x0000000d02007986 */ /* 0x001fe2000c101104 */
[----:B------:R-:W-:Y:S05]  /*01a0*/  EXIT ;  /* 0x000000000000794d */ /* 0x000fea0003800000 */
.L_x_3:
        /* <DEDUP_REMOVED lines=13> */
.L_x_6:


//--------------------- .nv.shared.reserved.0     --------------------------
	.section	.nv.shared.reserved.0,"aw",@nobits
	.weak		__nv_reservedSMEM_offset_0_alias
	.size		__nv_reservedSMEM_offset_0_alias, 0, 64
	.other		__nv_reservedSMEM_offset_0_alias,@"STO_CUDA_RESERVED_SHARED STV_DEFAULT"
__nv_reservedSMEM_offset_0_alias:
	.zero		0
	.zero		64


//--------------------- .nv.global                --------------------------
	.section	.nv.global,"aw",@nobits
.nv.global:
	.type		_ZN34_INTERNAL_cec2db7a_4_k_cu_c52110e26thrust24THRUST_300001_SM_1000_NS3seqE,@object
	.size		_ZN34_INTERNAL_cec2db7a_4_k_cu_c52110e26thrust24THRUST_300001_SM_1000_NS3seqE,(_ZN34_INTERNAL_cec2db7a_4_k_cu_c52110e24cuda3std3__48in_placeE - _ZN34_INTERNAL_cec2db7a_4_k_cu_c52110e26thrust24THRUST_300001_SM_1000_NS3seqE)
_ZN34_INTERNAL_cec2db7a_4_k_cu_c52110e26thrust24THRUST_300001_SM_1000_NS3seqE:
	.zero		1
	.type		_ZN34_INTERNAL_cec2db7a_4_k_cu_c52110e24cuda3std3__48in_placeE,@object
	.size		_ZN34_INTERNAL_cec2db7a_4_k_cu_c52110e24cuda3std3__48in_placeE,(_ZN34_INTERNAL_cec2db7a_4_k_cu_c52110e24cuda3std6ranges3__45__cpo4sizeE - _ZN34_INTERNAL_cec2db7a_4_k_cu_c52110e24cuda3std3__48in_placeE)
_ZN34_INTERNAL_cec2db7a_4_k_cu_c52110e24cuda3std3__48in_placeE:
	.zero		1
	.type		_ZN34_INTERNAL_cec2db7a_4_k_cu_c52110e24cuda3std6ranges3__45__cpo4sizeE,@object
	.size		_ZN34_INTERNAL_cec2db7a_4_k_cu_c52110e24cuda3std6ranges3__45__cpo4sizeE,(_ZN34_INTERNAL_cec2db7a_4_k_cu_c52110e26thrust24THRUST_300001_SM_1000_NS12placeholders2_3E - _ZN34_INTERNAL_cec2db7a_4_k_cu_c52110e24cuda3std6ranges3__45__cpo4sizeE)
_ZN34_INTERNAL_cec2db7a_4_k_cu_c52110e24cuda3std6ranges3__45__cpo4sizeE:
	.zero		1
	.type		_ZN34_INTERNAL_cec2db7a_4_k_cu_c52110e26thrust24THRUST_300001_SM_1000_NS12placeholders2_3E,@object
	.size		_ZN34_INTERNAL_cec2db7a_4_k_cu_c52110e26thrust24THRUST_300001_SM_1000_NS12placeholders2_3E,(_ZN34_INTERNAL_cec2db7a_4_k_cu_c52110e24cuda3std3__45__cpo6cbeginE - _ZN34_INTERNAL_cec2db7a_4_k_cu_c52110e26thrust24THRUST_300001_SM_1000_NS12placeholders2_3E)
_ZN34_INTERNAL_cec2db7a_4_k_cu_c52110e26thrust24THRUST_300001_SM_1000_NS12placeholders2_3E:
	.zero		1
	.type		_ZN34_INTERNAL_cec2db7a_4_k_cu_c52110e24cuda3std3__45__cpo6cbeginE,@object
	.size		_ZN34_INTERNAL_cec2db7a_4_k_cu_c52110e24cuda3std3__45__cpo6cbeginE,(_ZN34_INTERNAL_cec2db7a_4_k_cu_c52110e24cuda3std6ranges3__45__cpo6cbeginE - _ZN34_INTERNAL_cec2db7a_4_k_cu_c52110e24cuda3std3__45__cpo6cbeginE)
_ZN34_INTERNAL_cec2db7a_4_k_cu_c52110e24cuda3std3__45__cpo6cbeginE:
	.zero		1
	.type		_ZN34_INTERNAL_cec2db7a_4_k_cu_c52110e24cuda3std6ranges3__45__cpo6cbeginE,@object
	.size		_ZN34_INTERNAL_cec2db7a_4_k_cu_c52110e24cuda3std6ranges3__45__cpo6cbeginE,(_ZN34_INTERNAL_cec2db7a_4_k_cu_c52110e26thrust24THRUST_300001_SM_1000_NS12placeholders2_7E - _ZN34_INTERNAL_cec2db7a_4_k_cu_c52110e24cuda3std6ranges3__45__cpo6cbeginE)
_ZN34_INTERNAL_cec2db7a_4_k_cu_c52110e24cuda3std6ranges3__45__cpo6cbeginE:
	.zero		1
	.type		_ZN34_INTERNAL_cec2db7a_4_k_cu_c52110e26thrust24THRUST_300001_SM_1000_NS12placeholders2_7E,@object
	.size		_ZN34_INTERNAL_cec2db7a_4_k_cu_c52110e26thrust24THRUST_300001_SM_1000_NS12placeholders2_7E,(_ZN34_INTERNAL_cec2db7a_4_k_cu_c52110e24cuda3std3__45__cpo7crbeginE - _ZN34_INTERNAL_cec2db7a_4_k_cu_c52110e26thrust24THRUST_300001_SM_1000_NS12placeholders2_7E)
_ZN34_INTERNAL_cec2db7a_4_k_cu_c52110e26thrust24THRUST_300001_SM_1000_NS12placeholders2_7E:
	.zero		1
	.type		_ZN34_INTERNAL_cec2db7a_4_k_cu_c52110e24cuda3std3__45__cpo7crbeginE,@object
	.size		_ZN34_INTERNAL_cec2db7a_4_k_cu_c52110e24cuda3std3__45__cpo7crbeginE,(_ZN34_INTERNAL_cec2db7a_4_k_cu_c52110e24cuda3std6ranges3__45__cpo4nextE - _ZN34_INTERNAL_cec2db7a_4_k_cu_c52110e24cuda3std3__45__cpo7crbeginE)
_ZN34_INTERNAL_cec2db7a_4_k_cu_c52110e24cuda3std3__45__cpo7crbeginE:
	.zero		1
	.type		_ZN34_INTERNAL_cec2db7a_4_k_cu_c52110e24cuda3std6ranges3__45__cpo4nextE,@object
	.size		_ZN34_INTERNAL_cec2db7a_4_k_cu_c52110e24cuda3std6ranges3__45__cpo4nextE,(_ZN34_INTERNAL_cec2db7a_4_k_cu_c52110e24cuda3std6ranges3__45__cpo4swapE - _ZN34_INTERNAL_cec2db7a_4_k_cu_c52110e24cuda3std6ranges3__45__cpo4nextE)
_ZN34_INTERNAL_cec2db7a_4_k_cu_c52110e24cuda3std6ranges3__45__cpo4nextE:
	.zero		1
	.type		_ZN34_INTERNAL_cec2db7a_4_k_cu_c52110e24cuda3std6ranges3__45__cpo4swapE,@object
	.size		_ZN34_INTERNAL_cec2db7a_4_k_cu_c52110e24cuda3std6ranges3__45__cpo4swapE,(_ZN34_INTERNAL_cec2db7a_4_k_cu_c52110e26thrust24THRUST_300001_SM_1000_NS8cuda_cub10par_nosyncE - _ZN34_INTERNAL_cec2db7a_4_k_cu_c52110e24cuda3std6ranges3__45__cpo4swapE)
_ZN34_INTERNAL_cec2db7a_4_k_cu_c52110e24cuda3std6ranges3__45__cpo4swapE:
	.zero		1
	.type		_ZN34_INTERNAL_cec2db7a_4_k_cu_c52110e26thrust24THRUST_300001_SM_1000_NS8cuda_cub10par_nosyncE,@object
	.size		_ZN34_INTERNAL_cec2db7a_4_k_cu_c52110e26thrust24THRUST_300001_SM_1000_NS8cuda_cub10par_nosyncE,(_ZN34_INTERNAL_cec2db7a_4_k_cu_c52110e26thrust24THRUST_300001_SM_1000_NS12placeholders2_9E - _ZN34_INTERNAL_cec2db7a_4_k_cu_c52110e26thrust24THRUST_300001_SM_1000_NS8cuda_cub10par_nosyncE)
_ZN34_INTERNAL_cec2db7a_4_k_cu_c52110e26thrust24THRUST_300001_SM_1000_NS8cuda_cub10par_nosyncE:
	.zero		1
	.type		_ZN34_INTERNAL_cec2db7a_4_k_cu_c52110e26thrust24THRUST_300001_SM_1000_NS12placeholders2_9E,@object
	.size		_ZN34_INTERNAL_cec2db7a_4_k_cu_c52110e26thrust24THRUST_300001_SM_1000_NS12placeholders2_9E,(_ZN34_INTERNAL_cec2db7a_4_k_cu_c52110e24cuda3std3__436_GLOBAL__N__cec2db7a_4_k_cu_c52110e26ignoreE - _ZN34_INTERNAL_cec2db7a_4_k_cu_c52110e26thrust24THRUST_300001_SM_1000_NS12placeholders2_9E)
_ZN34_INTERNAL_cec2db7a_4_k_cu_c52110e26thrust24THRUST_300001_SM_1000_NS12placeholders2_9E:
	.zero		1
	.type		_ZN34_INTERNAL_cec2db7a_4_k_cu_c52110e24cuda3std3__436_GLOBAL__N__cec2db7a_4_k_cu_c52110e26ignoreE,@object
	.size		_ZN34_INTERNAL_cec2db7a_4_k_cu_c52110e24cuda3std3__436_GLOBAL__N__cec2db7a_4_k_cu_c52110e26ignoreE,(_ZN34_INTERNAL_cec2db7a_4_k_cu_c52110e24cuda3std6ranges3__45__cpo4dataE - _ZN34_INTERNAL_cec2db7a_4_k_cu_c52110e24cuda3std3__436_GLOBAL__N__cec2db7a_4_k_cu_c52110e26ignoreE)
_ZN34_INTERNAL_cec2db7a_4_k_cu_c52110e24cuda3std3__436_GLOBAL__N__cec2db7a_4_k_cu_c52110e26ignoreE:
	.zero		1
	.type		_ZN34_INTERNAL_cec2db7a_4_k_cu_c52110e24cuda3std6ranges3__45__cpo4dataE,@object
	.size		_ZN34_INTERNAL_cec2db7a_4_k_cu_c52110e24cuda3std6ranges3__45__cpo4dataE,(_ZN34_INTERNAL_cec2db7a_4_k_cu_c52110e26thrust24THRUST_300001_SM_1000_NS12placeholders2_1E - _ZN34_INTERNAL_cec2db7a_4_k_cu_c52110e24cuda3std6ranges3__45__cpo4dataE)
_ZN34_INTERNAL_cec2db7a_4_k_cu_c52110e24cuda3std6ranges3__45__cpo4dataE:
	.zero		1
	.type		_ZN34_INTERNAL_cec2db7a_4_k_cu_c52110e26thrust24THRUST_300001_SM_1000_NS12placeholders2_1E,@object
	.size		_ZN34_INTERNAL_cec2db7a_4_k_cu_c52110e26thrust24THRUST_300001_SM_1000_NS12placeholders2_1E,(_ZN34_INTERNAL_cec2db7a_4_k_cu_c52110e24cuda3std3__45__cpo5beginE - _ZN34_INTERNAL_cec2db7a_4_k_cu_c52110e26thrust24THRUST_300001_SM_1000_NS12placeholders2_1E)
_ZN34_INTERNAL_cec2db7a_4_k_cu_c52110e26thrust24THRUST_300001_SM_1000_NS12placeholders2_1E:
	.zero		1
	.type		_ZN34_INTERNAL_cec2db7a_4_k_cu_c52110e24cuda3std3__45__cpo5beginE,@object
	.size		_ZN34_INTERNAL_cec2db7a_4_k_cu_c52110e24cuda3std3__45__cpo5beginE,(_ZN34_INTERNAL_cec2db7a_4_k_cu_c52110e24cuda3std6ranges3__45__cpo5beginE - _ZN34_INTERNAL_cec2db7a_4_k_cu_c52110e24cuda3std3__45__cpo5beginE)
_ZN34_INTERNAL_cec2db7a_4_k_cu_c52110e24cuda3std3__45__cpo5beginE:
	.zero		1
	.type		_ZN34_INTERNAL_cec2db7a_4_k_cu_c52110e24cuda3std6ranges3__45__cpo5beginE,@object
	.size		_ZN34_INTERNAL_cec2db7a_4_k_cu_c52110e24cuda3std6ranges3__45__cpo5beginE,(_ZN34_INTERNAL_cec2db7a_4_k_cu_c52110e26thrust24THRUST_300001_SM_1000_NS12placeholders2_5E - _ZN34_INTERNAL_cec2db7a_4_k_cu_c52110e24cuda3std6ranges3__45__cpo5beginE)
_ZN34_INTERNAL_cec2db7a_4_k_cu_c52110e24cuda3std6ranges3__45__cpo5beginE:
	.zero		1
	.type		_ZN34_INTERNAL_cec2db7a_4_k_cu_c52110e26thrust24THRUST_300001_SM_1000_NS12placeholders2_5E,@object
	.size		_ZN34_INTERNAL_cec2db7a_4_k_cu_c52110e26thrust24THRUST_300001_SM_1000_NS12placeholders2_5E,(_ZN34_INTERNAL_cec2db7a_4_k_cu_c52110e24cuda3std3__45__cpo6rbeginE - _ZN34_INTERNAL_cec2db7a_4_k_cu_c52110e26thrust24THRUST_300001_SM_1000_NS12placeholders2_5E)
_ZN34_INTERNAL_cec2db7a_4_k_cu_c52110e26thrust24THRUST_300001_SM_1000_NS12placeholders2_5E:
	.zero		1
	.type		_ZN34_INTERNAL_cec2db7a_4_k_cu_c52110e24cuda3std3__45__cpo6rbeginE,@object
	.size		_ZN34_INTERNAL_cec2db7a_4_k_cu_c52110e24cuda3std3__45__cpo6rbeginE,(_ZN34_INTERNAL_cec2db7a_4_k_cu_c52110e24cuda3std6ranges3__45__cpo7advanceE - _ZN34_INTERNAL_cec2db7a_4_k_cu_c52110e24cuda3std3__45__cpo6rbeginE)
_ZN34_INTERNAL_cec2db7a_4_k_cu_c52110e24cuda3std3__45__cpo6rbeginE:
	.zero		1
	.type		_ZN34_INTERNAL_cec2db7a_4_k_cu_c52110e24cuda3std6ranges3__45__cpo7advanceE,@object
	.size		_ZN34_INTERNAL_cec2db7a_4_k_cu_c52110e24cuda3std6ranges3__45__cpo7advanceE,(_ZN34_INTERNAL_cec2db7a_4_k_cu_c52110e24cuda3std3__47nulloptE - _ZN34_INTERNAL_cec2db7a_4_k_cu_c52110e24cuda3std6ranges3__45__cpo7advanceE)
_ZN34_INTERNAL_cec2db7a_4_k_cu_c52110e24cuda3std6ranges3__45__cpo7advanceE:
	.zero		1
	.type		_ZN34_INTERNAL_cec2db7a_4_k_cu_c52110e24cuda3std3__47nulloptE,@object
	.size		_ZN34_INTERNAL_cec2db7a_4_k_cu_c52110e24cuda3std3__47nulloptE,(_ZN34_INTERNAL_cec2db7a_4_k_cu_c52110e24cuda3std6ranges3__45__cpo8distanceE - _ZN34_INTERNAL_cec2db7a_4_k_cu_c52110e24cuda3std3__47nulloptE)
_ZN34_INTERNAL_cec2db7a_4_k_cu_c52110e24cuda3std3__47nulloptE:
	.zero		1
	.type		_ZN34_INTERNAL_cec2db7a_4_k_cu_c52110e24cuda3std6ranges3__45__cpo8distanceE,@object
	.size		_ZN34_INTERNAL_cec2db7a_4_k_cu_c52110e24cuda3std6ranges3__45__cpo8distanceE,(_ZN34_INTERNAL_cec2db7a_4_k_cu_c52110e26thrust24THRUST_300001_SM_1000_NS12placeholders3_10E - _ZN34_INTERNAL_cec2db7a_4_k_cu_c52110e24cuda3std6ranges3__45__cpo8distanceE)
_ZN34_INTERNAL_cec2db7a_4_k_cu_c52110e24cuda3std6ranges3__45__cpo8distanceE:
	.zero		1
	.type		_ZN34_INTERNAL_cec2db7a_4_k_cu_c52110e26thrust24THRUST_300001_SM_1000_NS12placeholders3_10E,@object
	.size		_ZN34_INTERNAL_cec2db7a_4_k_cu_c52110e26thrust24THRUST_300001_SM_1000_NS12placeholders3_10E,(_ZN34_INTERNAL_cec2db7a_4_k_cu_c52110e24cuda3std3__419piecewise_constructE - _ZN34_INTERNAL_cec2db7a_4_k_cu_c52110e26thrust24THRUST_300001_SM_1000_NS12placeholders3_10E)
_ZN34_INTERNAL_cec2db7a_4_k_cu_c52110e26thrust24THRUST_300001_SM_1000_NS12placeholders3_10E:
	.zero		1
	.type		_ZN34_INTERNAL_cec2db7a_4_k_cu_c52110e24cuda3std3__419piecewise_constructE,@object
	.size		_ZN34_INTERNAL_cec2db7a_4_k_cu_c52110e24cuda3std3__419piecewise_constructE,(_ZN34_INTERNAL_cec2db7a_4_k_cu_c52110e24cuda3std6ranges3__45__cpo5cdataE - _ZN34_INTERNAL_cec2db7a_4_k_cu_c52110e24cuda3std3__419piecewise_constructE)
_ZN34_INTERNAL_cec2db7a_4_k_cu_c52110e24cuda3std3__419piecewise_constructE:
	.zero		1
	.type		_ZN34_INTERNAL_cec2db7a_4_k_cu_c52110e24cuda3std6ranges3__45__cpo5cdataE,@object
	.size		_ZN34_INTERNAL_cec2db7a_4_k_cu_c52110e24cuda3std6ranges3__45__cpo5cdataE,(_ZN34_INTERNAL_cec2db7a_4_k_cu_c52110e26thrust24THRUST_300001_SM_1000_NS12placeholders2_2E - _ZN34_INTERNAL_cec2db7a_4_k_cu_c52110e24cuda3std6ranges3__45__cpo5cdataE)
_ZN34_INTERNAL_cec2db7a_4_k_cu_c52110e24cuda3std6ranges3__45__cpo5cdataE:
	.zero		1
	.type		_ZN34_INTERNAL_cec2db7a_4_k_cu_c52110e26thrust24THRUST_300001_SM_1000_NS12placeholders2_2E,@object
	.size		_ZN34_INTERNAL_cec2db7a_4_k_cu_c52110e26thrust24THRUST_300001_SM_1000_NS12placeholders2_2E,(_ZN34_INTERNAL_cec2db7a_4_k_cu_c52110e24cuda3std3__45__cpo3endE - _ZN34_INTERNAL_cec2db7a_4_k_cu_c52110e26thrust24THRUST_300001_SM_1000_NS12placeholders2_2E)
_ZN34_INTERNAL_cec2db7a_4_k_cu_c52110e26thrust24THRUST_300001_SM_1000_NS12placeholders2_2E:
	.zero		1
	.type		_ZN34_INTERNAL_cec2db7a_4_k_cu_c52110e24cuda3std3__45__cpo3endE,@object
	.size		_ZN34_INTERNAL_cec2db7a_4_k_cu_c52110e24cuda3std3__45__cpo3endE,(_ZN34_INTERNAL_cec2db7a_4_k_cu_c52110e24cuda3std6ranges3__45__cpo3endE - _ZN34_INTERNAL_cec2db7a_4_k_cu_c52110e24cuda3std3__45__cpo3endE)
_ZN34_INTERNAL_cec2db7a_4_k_cu_c52110e24cuda3std3__45__cpo3endE:
	.zero		1
	.type		_ZN34_INTERNAL_cec2db7a_4_k_cu_c52110e24cuda3std6ranges3__45__cpo3endE,@object
	.size		_ZN34_INTERNAL_cec2db7a_4_k_cu_c52110e24cuda3std6ranges3__45__cpo3endE,(_ZN34_INTERNAL_cec2db7a_4_k_cu_c52110e26thrust24THRUST_300001_SM_1000_NS12placeholders2_6E - _ZN34_INTERNAL_cec2db7a_4_k_cu_c52110e24cuda3std6ranges3__45__cpo3endE)
_ZN34_INTERNAL_cec2db7a_4_k_cu_c52110e24cuda3std6ranges3__45__cpo3endE:
	.zero		1
	.type		_ZN34_INTERNAL_cec2db7a_4_k_cu_c52110e26thrust24THRUST_300001_SM_1000_NS12placeholders2_6E,@object
	.size		_ZN34_INTERNAL_cec2db7a_4_k_cu_c52110e26thrust24THRUST_300001_SM_1000_NS12placeholders2_6E,(_ZN34_INTERNAL_cec2db7a_4_k_cu_c52110e24cuda3std3__45__cpo4rendE - _ZN34_INTERNAL_cec2db7a_4_k_cu_c52110e26thrust24THRUST_300001_SM_1000_NS12placeholders2_6E)
_ZN34_INTERNAL_cec2db7a_4_k_cu_c52110e26thrust24THRUST_300001_SM_1000_NS12placeholders2_6E:
	.zero		1
	.type		_ZN34_INTERNAL_cec2db7a_4_k_cu_c52110e24cuda3std3__45__cpo4rendE,@object
	.size		_ZN34_INTERNAL_cec2db7a_4_k_cu_c52110e24cuda3std3__45__cpo4rendE,(_ZN34_INTERNAL_cec2db7a_4_k_cu_c52110e24cuda3std6ranges3__45__cpo9iter_swapE - _ZN34_INTERNAL_cec2db7a_4_k_cu_c52110e24cuda3std3__45__cpo4rendE)
_ZN34_INTERNAL_cec2db7a_4_k_cu_c52110e24cuda3std3__45__cpo4rendE:
	.zero		1
	.type		_ZN34_INTERNAL_cec2db7a_4_k_cu_c52110e24cuda3std6ranges3__45__cpo9iter_swapE,@object
	.size		_ZN34_INTERNAL_cec2db7a_4_k_cu_c52110e24cuda3std6ranges3__45__cpo9iter_swapE,(_ZN34_INTERNAL_cec2db7a_4_k_cu_c52110e24cuda3std3__48unexpectE - _ZN34_INTERNAL_cec2db7a_4_k_cu_c52110e24cuda3std6ranges3__45__cpo9iter_swapE)
_ZN34_INTERNAL_cec2db7a_4_k_cu_c52110e24cuda3std6ranges3__45__cpo9iter_swapE:
	.zero		1
	.type		_ZN34_INTERNAL_cec2db7a_4_k_cu_c52110e24cuda3std3__48unexpectE,@object
	.size		_ZN34_INTERNAL_cec2db7a_4_k_cu_c52110e24cuda3std3__48unexpectE,(_ZN34_INTERNAL_cec2db7a_4_k_cu_c52110e26thrust24THRUST_300001_SM_1000_NS8cuda_cub3parE - _ZN34_INTERNAL_cec2db7a_4_k_cu_c52110e24cuda3std3__48unexpectE)
_ZN34_INTERNAL_cec2db7a_4_k_cu_c52110e24cuda3std3__48unexpectE:
	.zero		1
	.type		_ZN34_INTERNAL_cec2db7a_4_k_cu_c52110e26thrust24THRUST_300001_SM_1000_NS8cuda_cub3parE,@object
	.size		_ZN34_INTERNAL_cec2db7a_4_k_cu_c52110e26thrust24THRUST_300001_SM_1000_NS8cuda_cub3parE,(_ZN34_INTERNAL_cec2db7a_4_k_cu_c52110e26thrust24THRUST_300001_SM_1000_NS12placeholders2_4E - _ZN34_INTERNAL_cec2db7a_4_k_cu_c52110e26thrust24THRUST_300001_SM_1000_NS8cuda_cub3parE)
_ZN34_INTERNAL_cec2db7a_4_k_cu_c52110e26thrust24THRUST_300001_SM_1000_NS8cuda_cub3parE:
	.zero		1
	.type		_ZN34_INTERNAL_cec2db7a_4_k_cu_c52110e26thrust24THRUST_300001_SM_1000_NS12placeholders2_4E,@object
	.size		_ZN34_INTERNAL_cec2db7a_4_k_cu_c52110e26thrust24THRUST_300001_SM_1000_NS12placeholders2_4E,(_ZN34_INTERNAL_cec2db7a_4_k_cu_c52110e24cuda3std3__45__cpo4cendE - _ZN34_INTERNAL_cec2db7a_4_k_cu_c52110e26thrust24THRUST_300001_SM_1000_NS12placeholders2_4E)
_ZN34_INTERNAL_cec2db7a_4_k_cu_c52110e26thrust24THRUST_300001_SM_1000_NS12placeholders2_4E:
	.zero		1
	.type		_ZN34_INTERNAL_cec2db7a_4_k_cu_c52110e24cuda3std3__45__cpo4cendE,@object
	.size		_ZN34_INTERNAL_cec2db7a_4_k_cu_c52110e24cuda3std3__45__cpo4cendE,(_ZN34_INTERNAL_cec2db7a_4_k_cu_c52110e24cuda3std6ranges3__45__cpo4cendE - _ZN34_INTERNAL_cec2db7a_4_k_cu_c52110e24cuda3std3__45__cpo4cendE)
_ZN34_INTERNAL_cec2db7a_4_k_cu_c52110e24cuda3std3__45__cpo4cendE:
	.zero		1
	.type		_ZN34_INTERNAL_cec2db7a_4_k_cu_c52110e24cuda3std6ranges3__45__cpo4cendE,@object
	.size		_ZN34_INTERNAL_cec2db7a_4_k_cu_c52110e24cuda3std6ranges3__45__cpo4cendE,(_ZN34_INTERNAL_cec2db7a_4_k_cu_c52110e24cuda3std3__420unreachable_sentinelE - _ZN34_INTERNAL_cec2db7a_4_k_cu_c52110e24cuda3std6ranges3__45__cpo4cendE)
_ZN34_INTERNAL_cec2db7a_4_k_cu_c52110e24cuda3std6ranges3__45__cpo4cendE:
	.zero		1
	.type		_ZN34_INTERNAL_cec2db7a_4_k_cu_c52110e24cuda3std3__420unreachable_sentinelE,@object
	.size		_ZN34_INTERNAL_cec2db7a_4_k_cu_c52110e24cuda3std3__420unreachable_sentinelE,(_ZN34_INTERNAL_cec2db7a_4_k_cu_c52110e24cuda3std6ranges3__45__cpo5ssizeE - _ZN34_INTERNAL_cec2db7a_4_k_cu_c52110e24cuda3std3__420unreachable_sentinelE)
_ZN34_INTERNAL_cec2db7a_4_k_cu_c52110e24cuda3std3__420unreachable_sentinelE:
	.zero		1
	.type		_ZN34_INTERNAL_cec2db7a_4_k_cu_c52110e24cuda3std6ranges3__45__cpo5ssizeE,@object
	.size		_ZN34_INTERNAL_cec2db7a_4_k_cu_c52110e24cuda3std6ranges3__45__cpo5ssizeE,(_ZN34_INTERNAL_cec2db7a_4_k_cu_c52110e26thrust24THRUST_300001_SM_1000_NS12placeholders2_8E - _ZN34_INTERNAL_cec2db7a_4_k_cu_c52110e24cuda3std6ranges3__45__cpo5ssizeE)
_ZN34_INTERNAL_cec2db7a_4_k_cu_c52110e24cuda3std6ranges3__45__cpo5ssizeE:
	.zero		1
	.type		_ZN34_INTERNAL_cec2db7a_4_k_cu_c52110e26thrust24THRUST_300001_SM_1000_NS12placeholders2_8E,@object
	.size		_ZN34_INTERNAL_cec2db7a_4_k_cu_c52110e26thrust24THRUST_300001_SM_1000_NS12placeholders2_8E,(_ZN34_INTERNAL_cec2db7a_4_k_cu_c52110e24cuda3std3__45__cpo5crendE - _ZN34_INTERNAL_cec2db7a_4_k_cu_c52110e26thrust24THRUST_300001_SM_1000_NS12placeholders2_8E)
_ZN34_INTERNAL_cec2db7a_4_k_cu_c52110e26thrust24THRUST_300001_SM_1000_NS12placeholders2_8E:
	.zero		1
	.type		_ZN34_INTERNAL_cec2db7a_4_k_cu_c52110e24cuda3std3__45__cpo5crendE,@object
	.size		_ZN34_INTERNAL_cec2db7a_4_k_cu_c52110e24cuda3std3__45__cpo5crendE,(_ZN34_INTERNAL_cec2db7a_4_k_cu_c52110e24cuda3std6ranges3__45__cpo4prevE - _ZN34_INTERNAL_cec2db7a_4_k_cu_c52110e24cuda3std3__45__cpo5crendE)
_ZN34_INTERNAL_cec2db7a_4_k_cu_c52110e24cuda3std3__45__cpo5crendE:
	.zero		1
	.type		_ZN34_INTERNAL_cec2db7a_4_k_cu_c52110e24cuda3std6ranges3__45__cpo4prevE,@object
	.size		_ZN34_INTERNAL_cec2db7a_4_k_cu_c52110e24cuda3std6ranges3__45__cpo4prevE,(_ZN34_INTERNAL_cec2db7a_4_k_cu_c52110e24cuda3std6ranges3__45__cpo9iter_moveE - _ZN34_INTERNAL_cec2db7a_4_k_cu_c52110e24cuda3std6ranges3__45__cpo4prevE)
_ZN34_INTERNAL_cec2db7a_4_k_cu_c52110e24cuda3std6ranges3__45__cpo4prevE:
	.zero		1
	.type		_ZN34_INTERNAL_cec2db7a_4_k_cu_c52110e24cuda3std6ranges3__45__cpo9iter_moveE,@object
	.size		_ZN34_INTERNAL_cec2db7a_4_k_cu_c52110e24cuda3std6ranges3__45__cpo9iter_moveE,(_ZN34_INTERNAL_cec2db7a_4_k_cu_c52110e26thrust24THRUST_300001_SM_1000_NS6system6detail10sequential3seqE - _ZN34_INTERNAL_cec2db7a_4_k_cu_c52110e24cuda3std6ranges3__45__cpo9iter_moveE)
_ZN34_INTERNAL_cec2db7a_4_k_cu_c52110e24cuda3std6ranges3__45__cpo9iter_moveE:
	.zero		1
	.type		_ZN34_INTERNAL_cec2db7a_4_k_cu_c52110e26thrust24THRUST_300001_SM_1000_NS6system6detail10sequential3seqE,@object
	.size		_ZN34_INTERNAL_cec2db7a_4_k_cu_c52110e26thrust24THRUST_300001_SM_1000_NS6system6detail10sequential3seqE,(.L_31 - _ZN34_INTERNAL_cec2db7a_4_k_cu_c52110e26thrust24THRUST_300001_SM_1000_NS6system6detail10sequential3seqE)
_ZN34_INTERNAL_cec2db7a_4_k_cu_c52110e26thrust24THRUST_300001_SM_1000_NS6system6detail10sequential3seqE:
	.zero		1
.L_31:


//--------------------- .nv.constant0._ZN3cub18CUB_300001_SM_10006detail8for_each13static_kernelINS2_12policy_hub_t12policy_500_tEmN6thrust24THRUST_300001_SM_1000_NS8cuda_cub20__uninitialized_fill7functorINS7_10device_ptrI6__halfEESC_EEEEvT0_T1_ --------------------------
	.section	.nv.constant0._ZN3cub18CUB_300001_SM_10006detail8for_each13static_kernelINS2_12policy_hub_t12policy_500_tEmN6thrust24THRUST_300001_SM_1000_NS8cuda_cub20__uninitialized_fill7functorINS7_10device_ptrI6__halfEESC_EEEEvT0_T1_,"a",@progbits
	.sectionflags	@""
	.align	4
.nv.constant0._ZN3cub18CUB_300001_SM_10006detail8for_each13static_kernelINS2_12policy_hub_t12policy_500_tEmN6thrust24THRUST_300001_SM_1000_NS8cuda_cub20__uninitialized_fill7functorINS7_10device_ptrI6__halfEESC_EEEEvT0_T1_:
	.zero		920


//--------------------- .nv.constant0._ZN3cub18CUB_300001_SM_10006detail11EmptyKernelIvEEvv --------------------------
	.section	.nv.constant0._ZN3cub18CUB_300001_SM_10006detail11EmptyKernelIvEEvv,"a",@progbits
	.sectionflags	@""
	.align	4
.nv.constant0._ZN3cub18CUB_300001_SM_10006detail11EmptyKernelIvEEvv:
	.zero		896


//--------------------- .nv.constant0._Z6kernelP6__halfS0_S0_S0_ --------------------------
	.section	.nv.constant0._Z6kernelP6__halfS0_S0_S0_,"a",@progbits
	.sectionflags	@""
	.align	4
.nv.constant0._Z6kernelP6__halfS0_S0_S0_:
	.zero		928


//--------------------- SYMBOLS --------------------------

	.type		.nv.reservedSmem.offset0,@object
	.size		.nv.reservedSmem.offset0,0x4
